//
// Generated by NVIDIA NVVM Compiler
//
// Compiler Build ID: CL-36424714
// Cuda compilation tools, release 13.0, V13.0.88
// Based on NVVM 20.0.0
//

.version 9.0
.target sm_100
.address_size 64

	// .globl	_Z13multiply_gradP7double2i

.visible .entry _Z13multiply_gradP7double2i(
	.param .u64 .ptr .align 1 _Z13multiply_gradP7double2i_param_0,
	.param .u32 _Z13multiply_gradP7double2i_param_1
)
{
	.reg .pred 	%p<3>;
	.reg .b32 	%r<13>;
	.reg .b64 	%rd<11>;
	.reg .b64 	%fd<10>;

	ld.param.u64 	%rd2, [_Z13multiply_gradP7double2i_param_0];
	ld.param.u32 	%r1, [_Z13multiply_gradP7double2i_param_1];
	mov.u32 	%r2, %ctaid.x;
	mov.u32 	%r3, %ntid.x;
	mul.wide.u32 	%rd3, %r2, %r3;
	mov.u32 	%r4, %tid.x;
	cvt.u64.u32 	%rd4, %r4;
	add.s64 	%rd1, %rd3, %rd4;
	cvt.s64.s32 	%rd5, %r1;
	mul.wide.s32 	%rd6, %r1, %r1;
	mul.lo.s64 	%rd7, %rd6, %rd5;
	setp.ge.s64 	%p1, %rd1, %rd7;
	@%p1 bra 	$L__BB0_2;
	cvta.to.global.u64 	%rd8, %rd2;
	cvt.u32.u64 	%r5, %rd1;
	mul.lo.s32 	%r6, %r1, %r1;
	div.s32 	%r7, %r5, %r6;
	shr.u32 	%r8, %r1, 31;
	add.s32 	%r9, %r1, %r8;
	shr.s32 	%r10, %r9, 1;
	setp.gt.s32 	%p2, %r7, %r10;
	selp.b32 	%r11, %r1, 0, %p2;
	sub.s32 	%r12, %r7, %r11;
	cvt.rn.f64.s32 	%fd1, %r12;
	mul.f64 	%fd2, %fd1, 0d401921FB54442D18;
	cvt.rn.f64.s32 	%fd3, %r1;
	div.rn.f64 	%fd4, %fd2, %fd3;
	shl.b64 	%rd9, %rd1, 4;
	add.s64 	%rd10, %rd8, %rd9;
	ld.global.v2.f64 	{%fd5, %fd6}, [%rd10];
	neg.f64 	%fd7, %fd4;
	mul.f64 	%fd8, %fd6, %fd7;
	mul.f64 	%fd9, %fd5, %fd4;
	st.global.v2.f64 	[%rd10], {%fd8, %fd9};
$L__BB0_2:
	ret;

}


// ===== COMPILED SASS (sm_100) =====

	.target	sm_100

	.elftype	@"ET_EXEC"


//--------------------- .note.nv.tkinfo           --------------------------
	.section	.note.nv.tkinfo,"",@"SHT_NOTE"
	.sectionflags	@"SHF_NOTE_NV_TKINFO"
	.tkinfo
        /*0018*/ 	.word	0x00000002
        /*0030*/ 	.string	""
        /*0030*/ 	.string	"ptxas"
        /*0030*/ 	.string	"Cuda compilation tools, release 13.0, V13.0.88"
        /*0030*/ 	.string	"Build cuda_13.0.r13.0/compiler.36424714_0"
        /*0030*/ 	.string	"-arch sm_100 -m 64 "



//--------------------- .note.nv.cuinfo           --------------------------
	.section	.note.nv.cuinfo,"",@"SHT_NOTE"
	.sectionflags	@"SHF_NOTE_NV_CUINFO"
        /*0018*/ 	.short	0x0002
        /*001a*/ 	.short	0x0064
        /*001c*/ 	.short	0x0082
	.zero		2


//--------------------- .nv.info                  --------------------------
	.section	.nv.info,"",@"SHT_CUDA_INFO"
	.align	4


	//----- nvinfo : EIATTR_REGCOUNT
	.align		4
        /*0000*/ 	.byte	0x04, 0x2f
        /*0002*/ 	.short	(.L_1 - .L_0)
	.align		4
.L_0:
        /*0004*/ 	.word	index@(_Z13multiply_gradP7double2i)
        /*0008*/ 	.word	0x0000001a


	//----- nvinfo : EIATTR_FRAME_SIZE
	.align		4
.L_1:
        /*000c*/ 	.byte	0x04, 0x11
        /*000e*/ 	.short	(.L_3 - .L_2)
	.align		4
.L_2:
        /*0010*/ 	.word	index@($__internal_0_$__cuda_sm20_div_rn_f64_full)
        /*0014*/ 	.word	0x00000000


	//----- nvinfo : EIATTR_FRAME_SIZE
	.align		4
.L_3:
        /*0018*/ 	.byte	0x04, 0x11
        /*001a*/ 	.short	(.L_5 - .L_4)
	.align		4
.L_4:
        /*001c*/ 	.word	index@(_Z13multiply_gradP7double2i)
        /*0020*/ 	.word	0x00000000


	//----- nvinfo : EIATTR_MIN_STACK_SIZE
	.align		4
.L_5:
        /*0024*/ 	.byte	0x04, 0x12
        /*0026*/ 	.short	(.L_7 - .L_6)
	.align		4
.L_6:
        /*0028*/ 	.word	index@(_Z13multiply_gradP7double2i)
        /*002c*/ 	.word	0x00000000
.L_7:


//--------------------- .nv.compat                --------------------------
	.section	.nv.compat,"",@"SHT_CUDA_COMPAT_INFO"
	.align	4
        /*0000*/ 	.byte	0x02, 0x09, 0x00, 0x00, 0x02, 0x02, 0x01, 0x00, 0x02, 0x05, 0x05, 0x00, 0x03, 0x07, 0x01, 0x01
        /*0010*/ 	.byte	0x02, 0x03, 0x00, 0x00, 0x02, 0x06, 0x01, 0x00, 0x04, 0x0b, 0x08, 0x00, 0x01, 0x00, 0x00, 0x00
        /*0020*/ 	.byte	0x00, 0x00, 0x00, 0x00


//--------------------- .nv.info._Z13multiply_gradP7double2i --------------------------
	.section	.nv.info._Z13multiply_gradP7double2i,"",@"SHT_CUDA_INFO"
	.sectionflags	@""
	.align	4


	//----- nvinfo : EIATTR_CUDA_API_VERSION
	.align		4
        /*0000*/ 	.byte	0x04, 0x37
        /*0002*/ 	.short	(.L_9 - .L_8)
.L_8:
        /*0004*/ 	.word	0x00000082


	//----- nvinfo : EIATTR_KPARAM_INFO
	.align		4
.L_9:
        /*0008*/ 	.byte	0x04, 0x17
        /*000a*/ 	.short	(.L_11 - .L_10)
.L_10:
        /*000c*/ 	.word	0x00000000
        /*0010*/ 	.short	0x0001
        /*0012*/ 	.short	0x0008
        /*0014*/ 	.byte	0x00, 0xf0, 0x11, 0x00


	//----- nvinfo : EIATTR_KPARAM_INFO
	.align		4
.L_11:
        /*0018*/ 	.byte	0x04, 0x17
        /*001a*/ 	.short	(.L_13 - .L_12)
.L_12:
        /*001c*/ 	.word	0x00000000
        /*0020*/ 	.short	0x0000
        /*0022*/ 	.short	0x0000
        /*0024*/ 	.byte	0x00, 0xf5, 0x21, 0x00


	//----- nvinfo : EIATTR_SPARSE_MMA_MASK
	.align		4
.L_13:
        /*0028*/ 	.byte	0x03, 0x50
        /*002a*/ 	.short	0x0000


	//----- nvinfo : EIATTR_MAXREG_COUNT
	.align		4
        /*002c*/ 	.byte	0x03, 0x1b
        /*002e*/ 	.short	0x00ff


	//----- nvinfo : EIATTR_MERCURY_ISA_VERSION
	.align		4
        /*0030*/ 	.byte	0x03, 0x5f
        /*0032*/ 	.short	0x0101


	//----- nvinfo : EIATTR_VRC_CTA_INIT_COUNT
	.align		4
        /*0034*/ 	.byte	0x02, 0x4a
	.zero		1
	.zero		1


	//----- nvinfo : EIATTR_EXIT_INSTR_OFFSETS
	.align		4
        /*0038*/ 	.byte	0x04, 0x1c
        /*003a*/ 	.short	(.L_15 - .L_14)


	//   ....[0]....
.L_14:
        /*003c*/ 	.word	0x000000f0


	//   ....[1]....
        /*0040*/ 	.word	0x00000500


	//----- nvinfo : EIATTR_CRS_STACK_SIZE
	.align		4
.L_15:
        /*0044*/ 	.byte	0x04, 0x1e
        /*0046*/ 	.short	(.L_17 - .L_16)
.L_16:
        /*0048*/ 	.word	0x00000000


	//----- nvinfo : EIATTR_CBANK_PARAM_SIZE
	.align		4
.L_17:
        /*004c*/ 	.byte	0x03, 0x19
        /*004e*/ 	.short	0x000c


	//----- nvinfo : EIATTR_PARAM_CBANK
	.align		4
        /*0050*/ 	.byte	0x04, 0x0a
        /*0052*/ 	.short	(.L_19 - .L_18)
	.align		4
.L_18:
        /*0054*/ 	.word	index@(.nv.constant0._Z13multiply_gradP7double2i)
        /*0058*/ 	.short	0x0380
        /*005a*/ 	.short	0x000c


	//----- nvinfo : EIATTR_SW_WAR
	.align		4
.L_19:
        /*005c*/ 	.byte	0x04, 0x36
        /*005e*/ 	.short	(.L_21 - .L_20)
.L_20:
        /*0060*/ 	.word	0x00000008
.L_21:


//--------------------- .nv.callgraph             --------------------------
	.section	.nv.callgraph,"",@"SHT_CUDA_CALLGRAPH"
	.align	4
	.sectionentsize	8
	.align		4
        /*0000*/ 	.word	0x00000000
	.align		4
        /*0004*/ 	.word	0xffffffff
	.align		4
        /*0008*/ 	.word	0x00000000
	.align		4
        /*000c*/ 	.word	0xfffffffe
	.align		4
        /*0010*/ 	.word	0x00000000
	.align		4
        /*0014*/ 	.word	0xfffffffd
	.align		4
        /*0018*/ 	.word	0x00000000
	.align		4
        /*001c*/ 	.word	0xfffffffc


//--------------------- .text._Z13multiply_gradP7double2i --------------------------
	.section	.text._Z13multiply_gradP7double2i,"ax",@progbits
	.align	128
        .global         _Z13multiply_gradP7double2i
        .type           _Z13multiply_gradP7double2i,@function
        .size           _Z13multiply_gradP7double2i,(.L_x_8 - _Z13multiply_gradP7double2i)
        .other          _Z13multiply_gradP7double2i,@"STO_CUDA_ENTRY STV_DEFAULT"
_Z13multiply_gradP7double2i:
.text._Z13multiply_gradP7double2i:
[----:B------:R-:W-:Y:S01]  /*0000*/  LDC R1, c[0x0][0x37c] ;  /* 0x0000df00ff017b82 */ /* 0x000fe20000000800 */
[----:B------:R-:W0:Y:S07]  /*0010*/  S2R R4, SR_TID.X ;  /* 0x0000000000047919 */ /* 0x000e2e0000002100 */
[----:B------:R-:W1:Y:S01]  /*0020*/  LDC R0, c[0x0][0x388] ;  /* 0x0000e200ff007b82 */ /* 0x000e620000000800 */
[----:B------:R-:W-:-:S07]  /*0030*/  IMAD.MOV.U32 R5, RZ, RZ, RZ ;  /* 0x000000ffff057224 */ /* 0x000fce00078e00ff */
[----:B------:R-:W0:Y:S08]  /*0040*/  S2UR UR4, SR_CTAID.X ;  /* 0x00000000000479c3 */ /* 0x000e300000002500 */
[----:B------:R-:W0:Y:S01]  /*0050*/  LDC R7, c[0x0][0x360] ;  /* 0x0000d800ff077b82 */ /* 0x000e220000000800 */
[----:B-1----:R-:W-:Y:S01]  /*0060*/  IMAD.WIDE R2, R0, R0, RZ ;  /* 0x0000000000027225 */ /* 0x002fe200078e02ff */
[----:B------:R-:W-:-:S03]  /*0070*/  SHF.R.S32.HI R9, RZ, 0x1f, R0 ;  /* 0x0000001fff097819 */ /* 0x000fc60000011400 */
[----:B------:R-:W-:-:S04]  /*0080*/  IMAD R3, R3, R0, RZ ;  /* 0x0000000003037224 */ /* 0x000fc800078e02ff */
[----:B------:R-:W-:Y:S02]  /*0090*/  IMAD R3, R2, R9, R3 ;  /* 0x0000000902037224 */ /* 0x000fe400078e0203 */
[----:B0-----:R-:W-:-:S04]  /*00a0*/  IMAD.WIDE.U32 R4, R7, UR4, R4 ;  /* 0x0000000407047c25 */ /* 0x001fc8000f8e0004 */
[----:B------:R-:W-:-:S04]  /*00b0*/  IMAD.WIDE.U32 R6, R2, R0, RZ ;  /* 0x0000000002067225 */ /* 0x000fc800078e00ff */
[----:B------:R-:W-:Y:S01]  /*00c0*/  IMAD.IADD R7, R7, 0x1, R3 ;  /* 0x0000000107077824 */ /* 0x000fe200078e0203 */
[----:B------:R-:W-:-:S04]  /*00d0*/  ISETP.GE.U32.AND P0, PT, R4, R6, PT ;  /* 0x000000060400720c */ /* 0x000fc80003f06070 */
[----:B------:R-:W-:-:S13]  /*00e0*/  ISETP.GE.AND.EX P0, PT, R5, R7, PT, P0 ;  /* 0x000000070500720c */ /* 0x000fda0003f06300 */
[----:B------:R-:W-:Y:S05]  /*00f0*/  @P0 EXIT ;  /* 0x000000000000094d */ /* 0x000fea0003800000 */
[----:B------:R-:W-:Y:S01]  /*0100*/  IMAD R3, R0, R0, RZ ;  /* 0x0000000000037224 */ /* 0x000fe200078e02ff */
[----:B------:R-:W-:Y:S01]  /*0110*/  IABS R10, R4 ;  /* 0x00000004000a7213 */ /* 0x000fe20000000000 */
[----:B------:R-:W-:Y:S01]  /*0120*/  UMOV UR4, 0x54442d18 ;  /* 0x54442d1800047882 */ /* 0x000fe20000000000 */
[----:B------:R-:W-:Y:S01]  /*0130*/  UMOV UR5, 0x401921fb ;  /* 0x401921fb00057882 */ /* 0x000fe20000000000 */
[----:B------:R-:W-:Y:S01]  /*0140*/  BSSY.RECONVERGENT B0, `(.L_x_0) ;  /* 0x0000034000007945 */ /* 0x000fe20003800200 */
[-C--:B------:R-:W-:Y:S02]  /*0150*/  IABS R11, R3.reuse ;  /* 0x00000003000b7213 */ /* 0x080fe40000000000 */
[----:B------:R-:W-:Y:S02]  /*0160*/  IABS R12, R3 ;  /* 0x00000003000c7213 */ /* 0x000fe40000000000 */
[----:B------:R-:W0:Y:S08]  /*0170*/  I2F.RP R2, R11 ;  /* 0x0000000b00027306 */ /* 0x000e300000209400 */
[----:B0-----:R-:W0:Y:S02]  /*0180*/  MUFU.RCP R2, R2 ;  /* 0x0000000200027308 */ /* 0x001e240000001000 */
[----:B0-----:R-:W-:-:S06]  /*0190*/  VIADD R6, R2, 0xffffffe ;  /* 0x0ffffffe02067836 */ /* 0x001fcc0000000000 */
[----:B------:R0:W1:Y:S02]  /*01a0*/  F2I.FTZ.U32.TRUNC.NTZ R7, R6 ;  /* 0x0000000600077305 */ /* 0x000064000021f000 */
[----:B0-----:R-:W-:Y:S02]  /*01b0*/  IMAD.MOV.U32 R6, RZ, RZ, RZ ;  /* 0x000000ffff067224 */ /* 0x001fe400078e00ff */
[----:B-1----:R-:W-:-:S04]  /*01c0*/  IMAD.MOV R8, RZ, RZ, -R7 ;  /* 0x000000ffff087224 */ /* 0x002fc800078e0a07 */
[----:B------:R-:W-:Y:S02]  /*01d0*/  IMAD R9, R8, R11, RZ ;  /* 0x0000000b08097224 */ /* 0x000fe400078e02ff */
[----:B------:R-:W-:Y:S02]  /*01e0*/  IMAD.MOV.U32 R8, RZ, RZ, R10 ;  /* 0x000000ffff087224 */ /* 0x000fe400078e000a */
[----:B------:R-:W-:-:S04]  /*01f0*/  IMAD.HI.U32 R7, R7, R9, R6 ;  /* 0x0000000907077227 */ /* 0x000fc800078e0006 */
[----:B------:R-:W-:Y:S01]  /*0200*/  IMAD.MOV R9, RZ, RZ, -R12 ;  /* 0x000000ffff097224 */ /* 0x000fe200078e0a0c */
[----:B------:R-:W-:Y:S01]  /*0210*/  LEA.HI R12, R0, R0, RZ, 0x1 ;  /* 0x00000000000c7211 */ /* 0x000fe200078f08ff */
[----:B------:R-:W-:-:S03]  /*0220*/  IMAD.HI.U32 R2, R7, R8, RZ ;  /* 0x0000000807027227 */ /* 0x000fc600078e00ff */
[----:B------:R-:W-:Y:S01]  /*0230*/  SHF.R.S32.HI R13, RZ, 0x1, R12 ;  /* 0x00000001ff0d7819 */ /* 0x000fe2000001140c */
[----:B------:R-:W-:Y:S02]  /*0240*/  IMAD R6, R2, R9, R8 ;  /* 0x0000000902067224 */ /* 0x000fe400078e0208 */
[----:B------:R-:W0:Y:S03]  /*0250*/  I2F.F64 R8, R0 ;  /* 0x0000000000087312 */ /* 0x000e260000201c00 */
[----:B------:R-:W-:-:S05]  /*0260*/  ISETP.GT.U32.AND P1, PT, R11, R6, PT ;  /* 0x000000060b00720c */ /* 0x000fca0003f24070 */
[----:B0-----:R-:W0:Y:S08]  /*0270*/  MUFU.RCP64H R7, R9 ;  /* 0x0000000900077308 */ /* 0x001e300000001800 */
[----:B------:R-:W-:Y:S02]  /*0280*/  @!P1 IMAD.IADD R6, R6, 0x1, -R11 ;  /* 0x0000000106069824 */ /* 0x000fe400078e0a0b */
[----:B------:R-:W-:Y:S01]  /*0290*/  @!P1 VIADD R2, R2, 0x1 ;  /* 0x0000000102029836 */ /* 0x000fe20000000000 */
[----:B------:R-:W-:-:S02]  /*02a0*/  ISETP.NE.AND P1, PT, R3, RZ, PT ;  /* 0x000000ff0300720c */ /* 0x000fc40003f25270 */
[----:B------:R-:W-:Y:S02]  /*02b0*/  ISETP.GE.U32.AND P0, PT, R6, R11, PT ;  /* 0x0000000b0600720c */ /* 0x000fe40003f06070 */
[----:B------:R-:W-:-:S04]  /*02c0*/  LOP3.LUT R6, R4, R3, RZ, 0x3c, !PT ;  /* 0x0000000304067212 */ /* 0x000fc800078e3cff */
[----:B------:R-:W-:Y:S01]  /*02d0*/  ISETP.GE.AND P2, PT, R6, RZ, PT ;  /* 0x000000ff0600720c */ /* 0x000fe20003f46270 */
[----:B------:R-:W-:-:S06]  /*02e0*/  IMAD.MOV.U32 R6, RZ, RZ, 0x1 ;  /* 0x00000001ff067424 */ /* 0x000fcc00078e00ff */
[----:B------:R-:W-:Y:S01]  /*02f0*/  @P0 VIADD R2, R2, 0x1 ;  /* 0x0000000102020836 */ /* 0x000fe20000000000 */
[----:B0-----:R-:W-:-:S05]  /*0300*/  DFMA R10, -R8, R6, 1 ;  /* 0x3ff00000080a742b */ /* 0x001fca0000000106 */
[----:B------:R-:W-:Y:S01]  /*0310*/  @!P2 IMAD.MOV R2, RZ, RZ, -R2 ;  /* 0x000000ffff02a224 */ /* 0x000fe200078e0a02 */
[----:B------:R-:W-:Y:S02]  /*0320*/  @!P1 LOP3.LUT R2, RZ, R3, RZ, 0x33, !PT ;  /* 0x00000003ff029212 */ /* 0x000fe400078e33ff */
[----:B------:R-:W-:Y:S02]  /*0330*/  DFMA R10, R10, R10, R10 ;  /* 0x0000000a0a0a722b */ /* 0x000fe4000000000a */
[----:B------:R-:W-:-:S04]  /*0340*/  ISETP.GT.AND P0, PT, R2, R13, PT ;  /* 0x0000000d0200720c */ /* 0x000fc80003f04270 */
[----:B------:R-:W-:Y:S02]  /*0350*/  SEL R3, R0, RZ, P0 ;  /* 0x000000ff00037207 */ /* 0x000fe40000000000 */
[----:B------:R-:W-:-:S03]  /*0360*/  DFMA R10, R6, R10, R6 ;  /* 0x0000000a060a722b */ /* 0x000fc60000000006 */
[----:B------:R-:W-:-:S04]  /*0370*/  IMAD.IADD R0, R2, 0x1, -R3 ;  /* 0x0000000102007824 */ /* 0x000fc800078e0a03 */
[----:B------:R-:W0:Y:S01]  /*0380*/  I2F.F64 R2, R0 ;  /* 0x0000000000027312 */ /* 0x000e220000201c00 */
[----:B------:R-:W-:-:S08]  /*0390*/  DFMA R6, -R8, R10, 1 ;  /* 0x3ff000000806742b */ /* 0x000fd0000000010a */
[----:B------:R-:W-:Y:S02]  /*03a0*/  DFMA R6, R10, R6, R10 ;  /* 0x000000060a06722b */ /* 0x000fe4000000000a */
[----:B0-----:R-:W-:Y:S01]  /*03b0*/  DMUL R12, R2, UR4 ;  /* 0x00000004020c7c28 */ /* 0x001fe20008000000 */
[----:B------:R-:W0:Y:S07]  /*03c0*/  LDCU.64 UR4, c[0x0][0x358] ;  /* 0x00006b00ff0477ac */ /* 0x000e2e0008000a00 */
[----:B------:R-:W-:-:S02]  /*03d0*/  DMUL R2, R12, R6 ;  /* 0x000000060c027228 */ /* 0x000fc40000000000 */
[----:B------:R-:W-:-:S06]  /*03e0*/  FSETP.GEU.AND P1, PT, |R13|, 6.5827683646048100446e-37, PT ;  /* 0x036000000d00780b */ /* 0x000fcc0003f2e200 */
[----:B------:R-:W-:-:S08]  /*03f0*/  DFMA R10, -R8, R2, R12 ;  /* 0x00000002080a722b */ /* 0x000fd0000000010c */
[----:B------:R-:W-:-:S10]  /*0400*/  DFMA R2, R6, R10, R2 ;  /* 0x0000000a0602722b */ /* 0x000fd40000000002 */
[----:B------:R-:W-:-:S05]  /*0410*/  FFMA R6, RZ, R9, R3 ;  /* 0x00000009ff067223 */ /* 0x000fca0000000003 */
[----:B------:R-:W-:-:S13]  /*0420*/  FSETP.GT.AND P0, PT, |R6|, 1.469367938527859385e-39, PT ;  /* 0x001000000600780b */ /* 0x000fda0003f04200 */
[----:B0-----:R-:W-:Y:S05]  /*0430*/  @P0 BRA P1, `(.L_x_1) ;  /* 0x0000000000100947 */ /* 0x001fea0000800000 */
[----:B------:R-:W-:-:S07]  /*0440*/  MOV R0, 0x460 ;  /* 0x0000046000007802 */ /* 0x000fce0000000f00 */
[----:B------:R-:W-:Y:S05]  /*0450*/  CALL.REL.NOINC `($__internal_0_$__cuda_sm20_div_rn_f64_full) ;  /* 0x00000000002c7944 */ /* 0x000fea0003c00000 */
[----:B------:R-:W-:Y:S02]  /*0460*/  IMAD.MOV.U32 R2, RZ, RZ, R12 ;  /* 0x000000ffff027224 */ /* 0x000fe400078e000c */
[----:B------:R-:W-:-:S07]  /*0470*/  IMAD.MOV.U32 R3, RZ, RZ, R13 ;  /* 0x000000ffff037224 */ /* 0x000fce00078e000d */
.L_x_1:
[----:B------:R-:W-:Y:S05]  /*0480*/  BSYNC.RECONVERGENT B0 ;  /* 0x0000000000007941 */ /* 0x000fea0003800200 */
.L_x_0:
[----:B------:R-:W0:Y:S02]  /*0490*/  LDCU.64 UR6, c[0x0][0x380] ;  /* 0x00007000ff0677ac */ /* 0x000e240008000a00 */
[----:B0-----:R-:W-:-:S04]  /*04a0*/  LEA R6, P0, R4, UR6, 0x4 ;  /* 0x0000000604067c11 */ /* 0x001fc8000f8020ff */
[----:B------:R-:W-:-:S05]  /*04b0*/  LEA.HI.X R7, R4, UR7, R5, 0x4, P0 ;  /* 0x0000000704077c11 */ /* 0x000fca00080f2405 */
[----:B------:R-:W2:Y:S02]  /*04c0*/  LDG.E.128 R8, desc[UR4][R6.64] ;  /* 0x0000000406087981 */ /* 0x000ea4000c1e1d00 */
[-C--:B--2---:R-:W-:Y:S02]  /*04d0*/  DMUL R12, R10, -R2.reuse ;  /* 0x800000020a0c7228 */ /* 0x084fe40000000000 */
[----:B------:R-:W-:-:S07]  /*04e0*/  DMUL R14, R8, R2 ;  /* 0x00000002080e7228 */ /* 0x000fce0000000000 */
[----:B------:R-:W-:Y:S01]  /*04f0*/  STG.E.128 desc[UR4][R6.64], R12 ;  /* 0x0000000c06007986 */ /* 0x000fe2000c101d04 */
[----:B------:R-:W-:Y:S05]  /*0500*/  EXIT ;  /* 0x000000000000794d */ /* 0x000fea0003800000 */
        .weak           $__internal_0_$__cuda_sm20_div_rn_f64_full
        .type           $__internal_0_$__cuda_sm20_div_rn_f64_full,@function
        .size           $__internal_0_$__cuda_sm20_div_rn_f64_full,(.L_x_8 - $__internal_0_$__cuda_sm20_div_rn_f64_full)
$__internal_0_$__cuda_sm20_div_rn_f64_full:
[C---:B------:R-:W-:Y:S01]  /*0510*/  FSETP.GEU.AND P0, PT, |R9|.reuse, 1.469367938527859385e-39, PT ;  /* 0x001000000900780b */ /* 0x040fe20003f0e200 */
[----:B------:R-:W-:Y:S01]  /*0520*/  IMAD.MOV.U32 R7, RZ, RZ, R13 ;  /* 0x000000ffff077224 */ /* 0x000fe200078e000d */
[C---:B------:R-:W-:Y:S01]  /*0530*/  LOP3.LUT R2, R9.reuse, 0x800fffff, RZ, 0xc0, !PT ;  /* 0x800fffff09027812 */ /* 0x040fe200078ec0ff */
[----:B------:R-:W-:Y:S01]  /*0540*/  IMAD.MOV.U32 R16, RZ, RZ, 0x1 ;  /* 0x00000001ff107424 */ /* 0x000fe200078e00ff */
[----:B------:R-:W-:Y:S01]  /*0550*/  LOP3.LUT R15, R9, 0x7ff00000, RZ, 0xc0, !PT ;  /* 0x7ff00000090f7812 */ /* 0x000fe200078ec0ff */
[----:B------:R-:W-:Y:S01]  /*0560*/  IMAD.MOV.U32 R6, RZ, RZ, R12 ;  /* 0x000000ffff067224 */ /* 0x000fe200078e000c */
[----:B------:R-:W-:Y:S01]  /*0570*/  LOP3.LUT R3, R2, 0x3ff00000, RZ, 0xfc, !PT ;  /* 0x3ff0000002037812 */ /* 0x000fe200078efcff */
[----:B------:R-:W-:Y:S01]  /*0580*/  IMAD.MOV.U32 R2, RZ, RZ, R8 ;  /* 0x000000ffff027224 */ /* 0x000fe200078e0008 */
[C---:B------:R-:W-:Y:S01]  /*0590*/  FSETP.GEU.AND P2, PT, |R7|.reuse, 1.469367938527859385e-39, PT ;  /* 0x001000000700780b */ /* 0x040fe20003f4e200 */
[----:B------:R-:W-:Y:S01]  /*05a0*/  BSSY.RECONVERGENT B1, `(.L_x_2) ;  /* 0x0000051000017945 */ /* 0x000fe20003800200 */
[----:B------:R-:W-:-:S03]  /*05b0*/  LOP3.LUT R12, R7, 0x7ff00000, RZ, 0xc0, !PT ;  /* 0x7ff00000070c7812 */ /* 0x000fc600078ec0ff */
[----:B------:R-:W-:Y:S01]  /*05c0*/  @!P0 DMUL R2, R8, 8.98846567431157953865e+307 ;  /* 0x7fe0000008028828 */ /* 0x000fe20000000000 */
[----:B------:R-:W-:-:S05]  /*05d0*/  ISETP.GE.U32.AND P1, PT, R12, R15, PT ;  /* 0x0000000f0c00720c */ /* 0x000fca0003f26070 */
[----:B------:R-:W0:Y:S02]  /*05e0*/  MUFU.RCP64H R17, R3 ;  /* 0x0000000300117308 */ /* 0x000e240000001800 */
[----:B------:R-:W-:Y:S01]  /*05f0*/  @!P2 LOP3.LUT R13, R9, 0x7ff00000, RZ, 0xc0, !PT ;  /* 0x7ff00000090da812 */ /* 0x000fe200078ec0ff */
[----:B------:R-:W-:-:S03]  /*0600*/  @!P2 IMAD.MOV.U32 R18, RZ, RZ, RZ ;  /* 0x000000ffff12a224 */ /* 0x000fc600078e00ff */
[----:B------:R-:W-:Y:S01]  /*0610*/  @!P2 ISETP.GE.U32.AND P3, PT, R12, R13, PT ;  /* 0x0000000d0c00a20c */ /* 0x000fe20003f66070 */
[----:B------:R-:W-:-:S05]  /*0620*/  IMAD.MOV.U32 R13, RZ, RZ, 0x1ca00000 ;  /* 0x1ca00000ff0d7424 */ /* 0x000fca00078e00ff */
[----:B------:R-:W-:-:S04]  /*0630*/  @!P2 SEL R19, R13, 0x63400000, !P3 ;  /* 0x634000000d13a807 */ /* 0x000fc80005800000 */
[----:B------:R-:W-:Y:S01]  /*0640*/  @!P2 LOP3.LUT R19, R19, 0x80000000, R7, 0xf8, !PT ;  /* 0x800000001313a812 */ /* 0x000fe200078ef807 */
[----:B0-----:R-:W-:-:S03]  /*0650*/  DFMA R10, R16, -R2, 1 ;  /* 0x3ff00000100a742b */ /* 0x001fc60000000802 */
[----:B------:R-:W-:-:S05]  /*0660*/  @!P2 LOP3.LUT R19, R19, 0x100000, RZ, 0xfc, !PT ;  /* 0x001000001313a812 */ /* 0x000fca00078efcff */
[----:B------:R-:W-:-:S08]  /*0670*/  DFMA R10, R10, R10, R10 ;  /* 0x0000000a0a0a722b */ /* 0x000fd0000000000a */
[----:B------:R-:W-:Y:S01]  /*0680*/  DFMA R16, R16, R10, R16 ;  /* 0x0000000a1010722b */ /* 0x000fe20000000010 */
[----:B------:R-:W-:Y:S01]  /*0690*/  SEL R11, R13, 0x63400000, !P1 ;  /* 0x634000000d0b7807 */ /* 0x000fe20004800000 */
[----:B------:R-:W-:-:S03]  /*06a0*/  IMAD.MOV.U32 R10, RZ, RZ, R6 ;  /* 0x000000ffff0a7224 */ /* 0x000fc600078e0006 */
[----:B------:R-:W-:-:S03]  /*06b0*/  LOP3.LUT R11, R11, 0x800fffff, R7, 0xf8, !PT ;  /* 0x800fffff0b0b7812 */ /* 0x000fc600078ef807 */
[----:B------:R-:W-:-:S03]  /*06c0*/  DFMA R20, R16, -R2, 1 ;  /* 0x3ff000001014742b */ /* 0x000fc60000000802 */
[----:B------:R-:W-:-:S05]  /*06d0*/  @!P2 DFMA R10, R10, 2, -R18 ;  /* 0x400000000a0aa82b */ /* 0x000fca0000000812 */
[----:B------:R-:W-:Y:S01]  /*06e0*/  DFMA R16, R16, R20, R16 ;  /* 0x000000141010722b */ /* 0x000fe20000000010 */
[----:B------:R-:W-:Y:S02]  /*06f0*/  IMAD.MOV.U32 R21, RZ, RZ, R12 ;  /* 0x000000ffff157224 */ /* 0x000fe400078e000c */
[----:B------:R-:W-:Y:S01]  /*0700*/  IMAD.MOV.U32 R20, RZ, RZ, R15 ;  /* 0x000000ffff147224 */ /* 0x000fe200078e000f */
[----:B------:R-:W-:Y:S02]  /*0710*/  @!P0 LOP3.LUT R20, R3, 0x7ff00000, RZ, 0xc0, !PT ;  /* 0x7ff0000003148812 */ /* 0x000fe400078ec0ff */
[----:B------:R-:W-:Y:S02]  /*0720*/  @!P2 LOP3.LUT R21, R11, 0x7ff00000, RZ, 0xc0, !PT ;  /* 0x7ff000000b15a812 */ /* 0x000fe400078ec0ff */
[----:B------:R-:W-:Y:S01]  /*0730*/  DMUL R18, R16, R10 ;  /* 0x0000000a10127228 */ /* 0x000fe20000000000 */
[----:B------:R-:W-:Y:S02]  /*0740*/  VIADD R23, R20, 0xffffffff ;  /* 0xffffffff14177836 */ /* 0x000fe40000000000 */
[----:B------:R-:W-:-:S05]  /*0750*/  VIADD R22, R21, 0xffffffff ;  /* 0xffffffff15167836 */ /* 0x000fca0000000000 */
[----:B------:R-:W-:Y:S01]  /*0760*/  DFMA R14, R18, -R2, R10 ;  /* 0x80000002120e722b */ /* 0x000fe2000000000a */
[----:B------:R-:W-:-:S04]  /*0770*/  ISETP.GT.U32.AND P0, PT, R22, 0x7feffffe, PT ;  /* 0x7feffffe1600780c */ /* 0x000fc80003f04070 */
[----:B------:R-:W-:-:S03]  /*0780*/  ISETP.GT.U32.OR P0, PT, R23, 0x7feffffe, P0 ;  /* 0x7feffffe1700780c */ /* 0x000fc60000704470 */
[----:B------:R-:W-:-:S10]  /*0790*/  DFMA R14, R16, R14, R18 ;  /* 0x0000000e100e722b */ /* 0x000fd40000000012 */
[----:B------:R-:W-:Y:S05]  /*07a0*/  @P0 BRA `(.L_x_3) ;  /* 0x00000000006c0947 */ /* 0x000fea0003800000 */
[----:B------:R-:W-:-:S04]  /*07b0*/  LOP3.LUT R7, R9, 0x7ff00000, RZ, 0xc0, !PT ;  /* 0x7ff0000009077812 */ /* 0x000fc800078ec0ff */
[CC--:B------:R-:W-:Y:S02]  /*07c0*/  VIADDMNMX R6, R12.reuse, -R7.reuse, 0xb9600000, !PT ;  /* 0xb96000000c067446 */ /* 0x0c0fe40007800907 */
[----:B------:R-:W-:Y:S02]  /*07d0*/  ISETP.GE.U32.AND P0, PT, R12, R7, PT ;  /* 0x000000070c00720c */ /* 0x000fe40003f06070 */
[----:B------:R-:W-:Y:S02]  /*07e0*/  VIMNMX R6, PT, PT, R6, 0x46a00000, PT ;  /* 0x46a0000006067848 */ /* 0x000fe40003fe0100 */
[----:B------:R-:W-:-:S05]  /*07f0*/  SEL R13, R13, 0x63400000, !P0 ;  /* 0x634000000d0d7807 */ /* 0x000fca0004000000 */
[----:B------:R-:W-:Y:S02]  /*0800*/  IMAD.IADD R16, R6, 0x1, -R13 ;  /* 0x0000000106107824 */ /* 0x000fe400078e0a0d */
[----:B------:R-:W-:Y:S02]  /*0810*/  IMAD.MOV.U32 R6, RZ, RZ, RZ ;  /* 0x000000ffff067224 */ /* 0x000fe400078e00ff */
[----:B------:R-:W-:-:S06]  /*0820*/  VIADD R7, R16, 0x7fe00000 ;  /* 0x7fe0000010077836 */ /* 0x000fcc0000000000 */
[----:B------:R-:W-:-:S10]  /*0830*/  DMUL R12, R14, R6 ;  /* 0x000000060e0c7228 */ /* 0x000fd40000000000 */
[----:B------:R-:W-:-:S13]  /*0840*/  FSETP.GTU.AND P0, PT, |R13|, 1.469367938527859385e-39, PT ;  /* 0x001000000d00780b */ /* 0x000fda0003f0c200 */
[----:B------:R-:W-:Y:S05]  /*0850*/  @P0 BRA `(.L_x_4) ;  /* 0x0000000000940947 */ /* 0x000fea0003800000 */
[----:B------:R-:W-:Y:S01]  /*0860*/  DFMA R2, R14, -R2, R10 ;  /* 0x800000020e02722b */ /* 0x000fe2000000000a */
[----:B------:R-:W-:-:S09]  /*0870*/  IMAD.MOV.U32 R6, RZ, RZ, RZ ;  /* 0x000000ffff067224 */ /* 0x000fd200078e00ff */
[C---:B------:R-:W-:Y:S02]  /*0880*/  FSETP.NEU.AND P0, PT, R3.reuse, RZ, PT ;  /* 0x000000ff0300720b */ /* 0x040fe40003f0d000 */
[----:B------:R-:W-:-:S04]  /*0890*/  LOP3.LUT R9, R3, 0x80000000, R9, 0x48, !PT ;  /* 0x8000000003097812 */ /* 0x000fc800078e4809 */
[----:B------:R-:W-:-:S07]  /*08a0*/  LOP3.LUT R7, R9, R7, RZ, 0xfc, !PT ;  /* 0x0000000709077212 */ /* 0x000fce00078efcff */
[----:B------:R-:W-:Y:S05]  /*08b0*/  @!P0 BRA `(.L_x_4) ;  /* 0x00000000007c8947 */ /* 0x000fea0003800000 */
[----:B------:R-:W-:Y:S01]  /*08c0*/  IMAD.MOV R3, RZ, RZ, -R16 ;  /* 0x000000ffff037224 */ /* 0x000fe200078e0a10 */
[----:B------:R-:W-:Y:S01]  /*08d0*/  DMUL.RP R6, R14, R6 ;  /* 0x000000060e067228 */ /* 0x000fe20000008000 */
[----:B------:R-:W-:-:S06]  /*08e0*/  IMAD.MOV.U32 R2, RZ, RZ, RZ ;  /* 0x000000ffff027224 */ /* 0x000fcc00078e00ff */
[----:B------:R-:W-:-:S03]  /*08f0*/  DFMA R2, R12, -R2, R14 ;  /* 0x800000020c02722b */ /* 0x000fc6000000000e */
[----:B------:R-:W-:-:S03]  /*0900*/  LOP3.LUT R9, R7, R9, RZ, 0x3c, !PT ;  /* 0x0000000907097212 */ /* 0x000fc600078e3cff */
[----:B------:R-:W-:-:S04]  /*0910*/  IADD3 R2, PT, PT, -R16, -0x43300000, RZ ;  /* 0xbcd0000010027810 */ /* 0x000fc80007ffe1ff */
[----:B------:R-:W-:-:S04]  /*0920*/  FSETP.NEU.AND P0, PT, |R3|, R2, PT ;  /* 0x000000020300720b */ /* 0x000fc80003f0d200 */
[----:B------:R-:W-:Y:S02]  /*0930*/  FSEL R12, R6, R12, !P0 ;  /* 0x0000000c060c7208 */ /* 0x000fe40004000000 */
[----:B------:R-:W-:Y:S01]  /*0940*/  FSEL R13, R9, R13, !P0 ;  /* 0x0000000d090d7208 */ /* 0x000fe20004000000 */
[----:B------:R-:W-:Y:S06]  /*0950*/  BRA `(.L_x_4) ;  /* 0x0000000000547947 */ /* 0x000fec0003800000 */
.L_x_3:
[----:B------:R-:W-:-:S14]  /*0960*/  DSETP.NAN.AND P0, PT, R6, R6, PT ;  /* 0x000000060600722a */ /* 0x000fdc0003f08000 */
[----:B------:R-:W-:Y:S05]  /*0970*/  @P0 BRA `(.L_x_5) ;  /* 0x0000000000440947 */ /* 0x000fea0003800000 */
[----:B------:R-:W-:-:S14]  /*0980*/  DSETP.NAN.AND P0, PT, R8, R8, PT ;  /* 0x000000080800722a */ /* 0x000fdc0003f08000 */
[----:B------:R-:W-:Y:S05]  /*0990*/  @P0 BRA `(.L_x_6) ;  /* 0x0000000000300947 */ /* 0x000fea0003800000 */
[----:B------:R-:W-:Y:S01]  /*09a0*/  ISETP.NE.AND P0, PT, R21, R20, PT ;  /* 0x000000141500720c */ /* 0x000fe20003f05270 */
[----:B------:R-:W-:Y:S02]  /*09b0*/  IMAD.MOV.U32 R12, RZ, RZ, 0x0 ;  /* 0x00000000ff0c7424 */ /* 0x000fe400078e00ff */
[----:B------:R-:W-:-:S10]  /*09c0*/  IMAD.MOV.U32 R13, RZ, RZ, -0x80000 ;  /* 0xfff80000ff0d7424 */ /* 0x000fd400078e00ff */
[----:B------:R-:W-:Y:S05]  /*09d0*/  @!P0 BRA `(.L_x_4) ;  /* 0x0000000000348947 */ /* 0x000fea0003800000 */
[----:B------:R-:W-:Y:S02]  /*09e0*/  ISETP.NE.AND P0, PT, R21, 0x7ff00000, PT ;  /* 0x7ff000001500780c */ /* 0x000fe40003f05270 */
[----:B------:R-:W-:Y:S02]  /*09f0*/  LOP3.LUT R13, R7, 0x80000000, R9, 0x48, !PT ;  /* 0x80000000070d7812 */ /* 0x000fe400078e4809 */
[----:B------:R-:W-:-:S13]  /*0a00*/  ISETP.EQ.OR P0, PT, R20, RZ, !P0 ;  /* 0x000000ff1400720c */ /* 0x000fda0004702670 */
[----:B------:R-:W-:Y:S01]  /*0a10*/  @P0 LOP3.LUT R2, R13, 0x7ff00000, RZ, 0xfc, !PT ;  /* 0x7ff000000d020812 */ /* 0x000fe200078efcff */
[----:B------:R-:W-:Y:S02]  /*0a20*/  @!P0 IMAD.MOV.U32 R12, RZ, RZ, RZ ;  /* 0x000000ffff0c8224 */ /* 0x000fe400078e00ff */
[----:B------:R-:W-:Y:S02]  /*0a30*/  @P0 IMAD.MOV.U32 R12, RZ, RZ, RZ ;  /* 0x000000ffff0c0224 */ /* 0x000fe400078e00ff */
[----:B------:R-:W-:Y:S01]  /*0a40*/  @P0 IMAD.MOV.U32 R13, RZ, RZ, R2 ;  /* 0x000000ffff0d0224 */ /* 0x000fe200078e0002 */
[----:B------:R-:W-:Y:S06]  /*0a50*/  BRA `(.L_x_4) ;  /* 0x0000000000147947 */ /* 0x000fec0003800000 */
.L_x_6:
[----:B------:R-:W-:Y:S01]  /*0a60*/  LOP3.LUT R13, R9, 0x80000, RZ, 0xfc, !PT ;  /* 0x00080000090d7812 */ /* 0x000fe200078efcff */
[----:B------:R-:W-:Y:S01]  /*0a70*/  IMAD.MOV.U32 R12, RZ, RZ, R8 ;  /* 0x000000ffff0c7224 */ /* 0x000fe200078e0008 */
[----:B------:R-:W-:Y:S06]  /*0a80*/  BRA `(.L_x_4) ;  /* 0x0000000000087947 */ /* 0x000fec0003800000 */
.L_x_5:
[----:B------:R-:W-:Y:S01]  /*0a90*/  LOP3.LUT R13, R7, 0x80000, RZ, 0xfc, !PT ;  /* 0x00080000070d7812 */ /* 0x000fe200078efcff */
[----:B------:R-:W-:-:S07]  /*0aa0*/  IMAD.MOV.U32 R12, RZ, RZ, R6 ;  /* 0x000000ffff0c7224 */ /* 0x000fce00078e0006 */
.L_x_4:
[----:B------:R-:W-:Y:S05]  /*0ab0*/  BSYNC.RECONVERGENT B1 ;  /* 0x0000000000017941 */ /* 0x000fea0003800200 */
.L_x_2:
[----:B------:R-:W-:Y:S02]  /*0ac0*/  IMAD.MOV.U32 R2, RZ, RZ, R0 ;  /* 0x000000ffff027224 */ /* 0x000fe400078e0000 */
[----:B------:R-:W-:-:S04]  /*0ad0*/  IMAD.MOV.U32 R3, RZ, RZ, 0x0 ;  /* 0x00000000ff037424 */ /* 0x000fc800078e00ff */
[----:B------:R-:W-:Y:S05]  /*0ae0*/  RET.REL.NODEC R2 `(_Z13multiply_gradP7double2i) ;  /* 0xfffffff402447950 */ /* 0x000fea0003c3ffff */
.L_x_7:
[----:B------:R-:W-:-:S00]  /*0af0*/  BRA `(.L_x_7) ;  /* 0xfffffffc00fc7947 */ /* 0x000fc0000383ffff */
[----:B------:R-:W-:-:S00]  /*0b00*/  NOP ;  /* 0x0000000000007918 */ /* 0x000fc00000000000 */
[----:B------:R-:W-:-:S00]  /*0b10*/  NOP ;  /* 0x0000000000007918 */ /* 0x000fc00000000000 */
[----:B------:R-:W-:-:S00]  /*0b20*/  NOP ;  /* 0x0000000000007918 */ /* 0x000fc00000000000 */
[----:B------:R-:W-:-:S00]  /*0b30*/  NOP ;  /* 0x0000000000007918 */ /* 0x000fc00000000000 */
[----:B------:R-:W-:-:S00]  /*0b40*/  NOP ;  /* 0x0000000000007918 */ /* 0x000fc00000000000 */
[----:B------:R-:W-:-:S00]  /*0b50*/  NOP ;  /* 0x0000000000007918 */ /* 0x000fc00000000000 */
[----:B------:R-:W-:-:S00]  /*0b60*/  NOP ;  /* 0x0000000000007918 */ /* 0x000fc00000000000 */
[----:B------:R-:W-:-:S00]  /*0b70*/  NOP ;  /* 0x0000000000007918 */ /* 0x000fc00000000000 */
.L_x_8:


//--------------------- .nv.shared.reserved.0     --------------------------
	.section	.nv.shared.reserved.0,"aw",@nobits
	.weak		__nv_reservedSMEM_offset_0_alias
	.size		__nv_reservedSMEM_offset_0_alias, 0, 64
	.other		__nv_reservedSMEM_offset_0_alias,@"STO_CUDA_RESERVED_SHARED STV_DEFAULT"
__nv_reservedSMEM_offset_0_alias:
	.zero		0
	.zero		64


//--------------------- .nv.constant0._Z13multiply_gradP7double2i --------------------------
	.section	.nv.constant0._Z13multiply_gradP7double2i,"a",@progbits
	.sectionflags	@""
	.align	4
.nv.constant0._Z13multiply_gradP7double2i:
	.zero		908


//--------------------- SYMBOLS --------------------------

	.type		.nv.reservedSmem.offset0,@object
	.size		.nv.reservedSmem.offset0,0x4
